	.headerflags	@"EF_CUDA_TEXMODE_UNIFIED EF_CUDA_64BIT_ADDRESS EF_CUDA_ACCELERATORS EF_CUDA_SM90 EF_CUDA_VIRTUAL_SM(EF_CUDA_SM90)"
	.elftype	@"ET_EXEC"


//--------------------- .nv.info                  --------------------------
	.section	.nv.info,"",@"SHT_CUDA_INFO"
	.align	4


	//----- nvinfo : EIATTR_REGCOUNT
	.align		4
        /*0000*/ 	.byte	0x04, 0x2f
        /*0002*/ 	.short	(.L_1 - .L_0)
	.align		4
.L_0:
        /*0004*/ 	.word	index@(triton_poi_fused_add_leaky_relu_leaky_relu_backward_17)
        /*0008*/ 	.word	0x00000010


	//----- nvinfo : EIATTR_MIN_STACK_SIZE
	.align		4
.L_1:
        /*000c*/ 	.byte	0x04, 0x12
        /*000e*/ 	.short	(.L_3 - .L_2)
	.align		4
.L_2:
        /*0010*/ 	.word	index@(triton_poi_fused_add_leaky_relu_leaky_relu_backward_17)
        /*0014*/ 	.word	0x00000000


	//----- nvinfo : EIATTR_FRAME_SIZE
	.align		4
.L_3:
        /*0018*/ 	.byte	0x04, 0x11
        /*001a*/ 	.short	(.L_5 - .L_4)
	.align		4
.L_4:
        /*001c*/ 	.word	index@(triton_poi_fused_add_leaky_relu_leaky_relu_backward_17)
        /*0020*/ 	.word	0x00000000


	//----- nvinfo : EIATTR_MIN_STACK_SIZE
	.align		4
.L_5:
        /*0024*/ 	.byte	0x04, 0x12
        /*0026*/ 	.short	(.L_7 - .L_6)
	.align		4
.L_6:
        /*0028*/ 	.word	index@(triton_poi_fused_add_leaky_relu_leaky_relu_backward_17)
        /*002c*/ 	.word	0x00000000
.L_7:


//--------------------- .nv.info.triton_poi_fused_add_leaky_relu_leaky_relu_backward_17 --------------------------
	.section	.nv.info.triton_poi_fused_add_leaky_relu_leaky_relu_backward_17,"",@"SHT_CUDA_INFO"
	.sectionflags	@""
	.align	4


	//----- nvinfo : EIATTR_CUDA_API_VERSION
	.align		4
        /*0000*/ 	.byte	0x04, 0x37
        /*0002*/ 	.short	(.L_9 - .L_8)
.L_8:
        /*0004*/ 	.word	0x0000007c


	//----- nvinfo : EIATTR_KPARAM_INFO
	.align		4
.L_9:
        /*0008*/ 	.byte	0x04, 0x17
        /*000a*/ 	.short	(.L_11 - .L_10)
.L_10:
        /*000c*/ 	.word	0x00000000
        /*0010*/ 	.short	0x0004
        /*0012*/ 	.short	0x0020
        /*0014*/ 	.byte	0x00, 0xf0, 0x11, 0x00


	//----- nvinfo : EIATTR_KPARAM_INFO
	.align		4
.L_11:
        /*0018*/ 	.byte	0x04, 0x17
        /*001a*/ 	.short	(.L_13 - .L_12)
.L_12:
        /*001c*/ 	.word	0x00000000
        /*0020*/ 	.short	0x0003
        /*0022*/ 	.short	0x0018
        /*0024*/ 	.byte	0x00, 0xf4, 0x21, 0x00


	//----- nvinfo : EIATTR_KPARAM_INFO
	.align		4
.L_13:
        /*0028*/ 	.byte	0x04, 0x17
        /*002a*/ 	.short	(.L_15 - .L_14)
.L_14:
        /*002c*/ 	.word	0x00000000
        /*0030*/ 	.short	0x0002
        /*0032*/ 	.short	0x0010
        /*0034*/ 	.byte	0x00, 0xf4, 0x21, 0x00


	//----- nvinfo : EIATTR_KPARAM_INFO
	.align		4
.L_15:
        /*0038*/ 	.byte	0x04, 0x17
        /*003a*/ 	.short	(.L_17 - .L_16)
.L_16:
        /*003c*/ 	.word	0x00000000
        /*0040*/ 	.short	0x0001
        /*0042*/ 	.short	0x0008
        /*0044*/ 	.byte	0x00, 0xf4, 0x21, 0x00


	//----- nvinfo : EIATTR_KPARAM_INFO
	.align		4
.L_17:
        /*0048*/ 	.byte	0x04, 0x17
        /*004a*/ 	.short	(.L_19 - .L_18)
.L_18:
        /*004c*/ 	.word	0x00000000
        /*0050*/ 	.short	0x0000
        /*0052*/ 	.short	0x0000
        /*0054*/ 	.byte	0x00, 0xf4, 0x21, 0x00


	//----- nvinfo : EIATTR_SPARSE_MMA_MASK
	.align		4
.L_19:
        /*0058*/ 	.byte	0x03, 0x50
        /*005a*/ 	.short	0x0000


	//----- nvinfo : EIATTR_MAXREG_COUNT
	.align		4
        /*005c*/ 	.byte	0x03, 0x1b
        /*005e*/ 	.short	0x00ff


	//----- nvinfo : EIATTR_EXIT_INSTR_OFFSETS
	.align		4
        /*0060*/ 	.byte	0x04, 0x1c
        /*0062*/ 	.short	(.L_21 - .L_20)


	//   ....[0]....
.L_20:
        /*0064*/ 	.word	0x000001f0


	//----- nvinfo : EIATTR_REQNTID
	.align		4
.L_21:
        /*0068*/ 	.byte	0x04, 0x10
        /*006a*/ 	.short	(.L_23 - .L_22)
.L_22:
        /*006c*/ 	.word	0x00000080
        /*0070*/ 	.word	0x00000001
        /*0074*/ 	.word	0x00000001


	//----- nvinfo : EIATTR_CBANK_PARAM_SIZE
	.align		4
.L_23:
        /*0078*/ 	.byte	0x03, 0x19
        /*007a*/ 	.short	0x0024


	//----- nvinfo : EIATTR_PARAM_CBANK
	.align		4
        /*007c*/ 	.byte	0x04, 0x0a
        /*007e*/ 	.short	(.L_25 - .L_24)
	.align		4
.L_24:
        /*0080*/ 	.word	index@(.nv.constant0.triton_poi_fused_add_leaky_relu_leaky_relu_backward_17)
        /*0084*/ 	.short	0x0210
        /*0086*/ 	.short	0x0024


	//----- nvinfo : EIATTR_SW_WAR
	.align		4
.L_25:
        /*0088*/ 	.byte	0x04, 0x36
        /*008a*/ 	.short	(.L_27 - .L_26)
.L_26:
        /*008c*/ 	.word	0x00000008
.L_27:


//--------------------- .nv.callgraph             --------------------------
	.section	.nv.callgraph,"",@"SHT_CUDA_CALLGRAPH"
	.align	4
	.sectionentsize	8
	.align		4
        /*0000*/ 	.word	0x00000000
	.align		4
        /*0004*/ 	.word	0xffffffff
	.align		4
        /*0008*/ 	.word	0x00000000
	.align		4
        /*000c*/ 	.word	0xfffffffe
	.align		4
        /*0010*/ 	.word	0x00000000
	.align		4
        /*0014*/ 	.word	0xfffffffd
	.align		4
        /*0018*/ 	.word	0x00000000
	.align		4
        /*001c*/ 	.word	0xfffffffc


//--------------------- .text.triton_poi_fused_add_leaky_relu_leaky_relu_backward_17 --------------------------
	.section	.text.triton_poi_fused_add_leaky_relu_leaky_relu_backward_17,"ax",@progbits
	.align	128
        .global         triton_poi_fused_add_leaky_relu_leaky_relu_backward_17
        .type           triton_poi_fused_add_leaky_relu_leaky_relu_backward_17,@function
        .size           triton_poi_fused_add_leaky_relu_leaky_relu_backward_17,(.L_x_1 - triton_poi_fused_add_leaky_relu_leaky_relu_backward_17)
        .other          triton_poi_fused_add_leaky_relu_leaky_relu_backward_17,@"STO_CUDA_ENTRY STV_DEFAULT"
triton_poi_fused_add_leaky_relu_leaky_relu_backward_17:
.text.triton_poi_fused_add_leaky_relu_leaky_relu_backward_17:
[----:B------:R-:W-:Y:S01]  /*0000*/  LDC R1, c[0x0][0x28] ;  /* 0x00000a00ff017b82 */ /* 0x000fe20000000800 */
[----:B------:R-:W1:Y:S07]  /*0010*/  S2R R0, SR_TID.X ;  /* 0x0000000000007919 */ /* 0x000e6e0000002100 */
[----:B------:R-:W2:Y:S01]  /*0020*/  LDC.64 R2, c[0x0][0x210] ;  /* 0x00008400ff027b82 */ /* 0x000ea20000000a00 */
[----:B------:R-:W-:Y:S01]  /*0030*/  ULDC.64 UR4, c[0x0][0x208] ;  /* 0x0000820000047ab9 */ /* 0x000fe20000000a00 */
[----:B------:R-:W-:Y:S01]  /*0040*/  ULDC.64 UR6, c[0x0][0x228] ;  /* 0x00008a0000067ab9 */ /* 0x000fe20000000a00 */
[----:B------:R-:W3:Y:S05]  /*0050*/  S2R R11, SR_CTAID.X ;  /* 0x00000000000b7919 */ /* 0x000eea0000002500 */
[----:B------:R-:W4:Y:S08]  /*0060*/  LDC.64 R4, c[0x0][0x218] ;  /* 0x00008600ff047b82 */ /* 0x000f300000000a00 */
[----:B------:R-:W5:Y:S01]  /*0070*/  LDC.64 R8, c[0x0][0x220] ;  /* 0x00008800ff087b82 */ /* 0x000f620000000a00 */
[----:B-1----:R-:W-:-:S05]  /*0080*/  IMAD.SHL.U32 R0, R0, 0x2, RZ ;  /* 0x0000000200007824 */ /* 0x002fca00078e00ff */
[----:B------:R-:W-:-:S04]  /*0090*/  LOP3.LUT R0, R0, 0xfe, RZ, 0xc0, !PT ;  /* 0x000000fe00007812 */ /* 0x000fc800078ec0ff */
[----:B---3--:R-:W-:-:S05]  /*00a0*/  LEA R11, R11, R0, 0x8 ;  /* 0x000000000b0b7211 */ /* 0x008fca00078e40ff */
[----:B--2---:R-:W-:-:S05]  /*00b0*/  IMAD.WIDE R2, R11, 0x4, R2 ;  /* 0x000000040b027825 */ /* 0x004fca00078e0202 */
[----:B------:R5:W2:Y:S01]  /*00c0*/  LDG.E.64 R12, desc[UR4][R2.64] ;  /* 0x00000004020c7981 */ /* 0x000aa2000c1e1b00 */
[----:B----4-:R-:W-:-:S06]  /*00d0*/  IMAD.WIDE R4, R11, 0x4, R4 ;  /* 0x000000040b047825 */ /* 0x010fcc00078e0204 */
[----:B------:R-:W3:Y:S01]  /*00e0*/  LDG.E.64 R4, desc[UR4][R4.64] ;  /* 0x0000000404047981 */ /* 0x000ee2000c1e1b00 */
[----:B------:R-:W-:Y:S01]  /*00f0*/  IADD3 R6, P2, R11, UR6, RZ ;  /* 0x000000060b067c10 */ /* 0x000fe2000ff5e0ff */
[----:B-----5:R-:W-:-:S03]  /*0100*/  IMAD.WIDE R2, R11, 0x4, R8 ;  /* 0x000000040b027825 */ /* 0x020fc600078e0208 */
[----:B------:R-:W-:Y:S02]  /*0110*/  LEA.HI.X.SX32 R7, R11, UR7, 0x1, P2 ;  /* 0x000000070b077c11 */ /* 0x000fe400090f0eff */
[----:B--2---:R-:W-:Y:S02]  /*0120*/  FSETP.GT.AND P0, PT, R12, RZ, PT ;  /* 0x000000ff0c00720b */ /* 0x004fe40003f04000 */
[----:B------:R-:W-:-:S11]  /*0130*/  FSETP.GT.AND P1, PT, R13, RZ, PT ;  /* 0x000000ff0d00720b */ /* 0x000fd60003f24000 */
[----:B------:R-:W-:Y:S02]  /*0140*/  @!P0 FMUL R12, R12, 0.20000000298023223877 ;  /* 0x3e4ccccd0c0c8820 */ /* 0x000fe40000400000 */
[----:B------:R-:W-:-:S03]  /*0150*/  @!P1 FMUL R13, R13, 0.20000000298023223877 ;  /* 0x3e4ccccd0d0d9820 */ /* 0x000fc60000400000 */
[----:B------:R-:W-:Y:S01]  /*0160*/  FSETP.GT.AND P1, PT, R12, RZ, PT ;  /* 0x000000ff0c00720b */ /* 0x000fe20003f24000 */
[----:B---3--:R-:W-:Y:S01]  /*0170*/  FADD R12, R4, R12 ;  /* 0x0000000c040c7221 */ /* 0x008fe20000000000 */
[----:B------:R-:W-:Y:S01]  /*0180*/  FSETP.GT.AND P0, PT, R13, RZ, PT ;  /* 0x000000ff0d00720b */ /* 0x000fe20003f04000 */
[----:B------:R-:W-:Y:S01]  /*0190*/  FADD R13, R5, R13 ;  /* 0x0000000d050d7221 */ /* 0x000fe20000000000 */
[----:B------:R-:W-:Y:S02]  /*01a0*/  SEL R0, RZ, 0x1, !P1 ;  /* 0x00000001ff007807 */ /* 0x000fe40004800000 */
[----:B------:R-:W-:Y:S02]  /*01b0*/  SEL R5, RZ, 0x100, !P0 ;  /* 0x00000100ff057807 */ /* 0x000fe40004000000 */
[----:B------:R-:W-:Y:S03]  /*01c0*/  STG.E.64 desc[UR4][R2.64], R12 ;  /* 0x0000000c02007986 */ /* 0x000fe6000c101b04 */
[----:B------:R-:W-:-:S05]  /*01d0*/  IMAD.IADD R5, R0, 0x1, R5 ;  /* 0x0000000100057824 */ /* 0x000fca00078e0205 */
[----:B------:R-:W-:Y:S01]  /*01e0*/  STG.E.U16 desc[UR4][R6.64], R5 ;  /* 0x0000000506007986 */ /* 0x000fe2000c101504 */
[----:B------:R-:W-:Y:S05]  /*01f0*/  EXIT ;  /* 0x000000000000794d */ /* 0x000fea0003800000 */
.L_x_0:
[----:B------:R-:W-:-:S00]  /*0200*/  BRA `(.L_x_0) ;  /* 0xfffffffc00fc7947 */ /* 0x000fc0000383ffff */
[----:B------:R-:W-:-:S00]  /*0210*/  NOP ;  /* 0x0000000000007918 */ /* 0x000fc00000000000 */
        /* <DEDUP_REMOVED lines=14> */
.L_x_1:


//--------------------- .nv.constant0.triton_poi_fused_add_leaky_relu_leaky_relu_backward_17 --------------------------
	.section	.nv.constant0.triton_poi_fused_add_leaky_relu_leaky_relu_backward_17,"a",@progbits
	.sectionflags	@""
	.align	4
.nv.constant0.triton_poi_fused_add_leaky_relu_leaky_relu_backward_17:
	.zero		564
